//
// Generated by NVIDIA NVVM Compiler
//
// Compiler Build ID: CL-36424714
// Cuda compilation tools, release 13.0, V13.0.88
// Based on NVVM 20.0.0
//

.version 9.0
.target sm_100
.address_size 64

	// .globl	default_function_kernel

.visible .entry default_function_kernel(
	.param .u64 .ptr .align 1 default_function_kernel_param_0,
	.param .u64 .ptr .align 1 default_function_kernel_param_1
)
.maxntid 32
{
	.reg .pred 	%p<4>;
	.reg .b16 	%rs<24>;
	.reg .b32 	%r<39>;
	.reg .b32 	%f<2>;
	.reg .b64 	%rd<9>;

	ld.param.u64 	%rd1, [default_function_kernel_param_0];
	ld.param.u64 	%rd2, [default_function_kernel_param_1];
	mov.u32 	%r1, %ctaid.x;
	shl.b32 	%r4, %r1, 1;
	mov.u32 	%r2, %tid.x;
	shr.u32 	%r5, %r2, 4;
	or.b32  	%r3, %r4, %r5;
	setp.gt.u32 	%p1, %r3, 224;
	@%p1 bra 	$L__BB0_2;
	cvta.to.global.u64 	%rd3, %rd1;
	cvta.to.global.u64 	%rd4, %rd2;
	shl.b32 	%r6, %r1, 3;
	shr.u32 	%r7, %r2, 2;
	or.b32  	%r8, %r6, %r7;
	mul.hi.u32 	%r9, %r8, -2004318071;
	shr.u32 	%r10, %r9, 5;
	mul.lo.s32 	%r11, %r10, 60;
	sub.s32 	%r12, %r8, %r11;
	cvt.u16.u32 	%rs1, %r12;
	mul.lo.s16 	%rs2, %rs1, 52;
	shr.u16 	%rs3, %rs2, 8;
	and.b16  	%rs4, %rs3, 1;
	setp.eq.b16 	%p2, %rs4, 1;
	selp.b32 	%r13, 360, 0, %p2;
	mad.lo.s32 	%r14, %r1, 12, %r2;
	mul.hi.u32 	%r15, %r14, -858993459;
	shr.u32 	%r16, %r15, 4;
	mul.lo.s32 	%r17, %r16, 20;
	sub.s32 	%r18, %r14, %r17;
	and.b32  	%r19, %r18, 1;
	setp.eq.b32 	%p3, %r19, 1;
	selp.b32 	%r20, 180, 0, %p3;
	cvt.u16.u32 	%rs5, %r3;
	mul.lo.s16 	%rs6, %rs5, 109;
	shr.u16 	%rs7, %rs6, 8;
	sub.s16 	%rs8, %rs5, %rs7;
	and.b16  	%rs9, %rs8, 254;
	shr.u16 	%rs10, %rs9, 1;
	add.s16 	%rs11, %rs10, %rs7;
	and.b16  	%rs12, %rs11, 224;
	shr.u16 	%rs13, %rs12, 5;
	mul.lo.s16 	%rs14, %rs13, 45;
	sub.s16 	%rs15, %rs5, %rs14;
	and.b16  	%rs16, %rs15, 255;
	mul.lo.s16 	%rs17, %rs16, 69;
	shr.u16 	%rs18, %rs17, 10;
	mov.b16 	%rs19, 840;
	mov.b32 	%r21, {%rs19, %rs18};
	cvt.u32.u16 	%r22, %rs13;
	prmt.b32 	%r23, %r22, 60, 0x3340U;
	prmt.b32 	%r24, %r25, %r26, 0x3340U;
	prmt.b32 	%r27, %r23, %r24, 0x5410U;
	mov.b32 	%r28, 0;
	dp2a.lo.u32.u32 	%r29, %r21, %r27, %r28;
	mul.lo.s16 	%rs20, %rs1, 26;
	shr.u16 	%rs21, %rs20, 8;
	mul.lo.s16 	%rs22, %rs21, 10;
	sub.s16 	%rs23, %rs1, %rs22;
	cvt.u32.u16 	%r30, %rs23;
	and.b32  	%r31, %r30, 255;
	shr.u32 	%r32, %r18, 1;
	add.s32 	%r33, %r32, %r12;
	add.s32 	%r34, %r33, %r20;
	sub.s32 	%r35, %r34, %r31;
	add.s32 	%r36, %r13, %r35;
	add.s32 	%r37, %r36, %r29;
	mul.wide.u32 	%rd5, %r37, 4;
	add.s64 	%rd6, %rd3, %rd5;
	ld.global.nc.f32 	%f1, [%rd6];
	mad.lo.s32 	%r38, %r1, 20, %r14;
	mul.wide.u32 	%rd7, %r38, 4;
	add.s64 	%rd8, %rd4, %rd7;
	st.global.f32 	[%rd8], %f1;
$L__BB0_2:
	ret;

}


// ===== COMPILED SASS (sm_100) =====

	.target	sm_100

	.elftype	@"ET_EXEC"


//--------------------- .note.nv.tkinfo           --------------------------
	.section	.note.nv.tkinfo,"",@"SHT_NOTE"
	.sectionflags	@"SHF_NOTE_NV_TKINFO"
	.tkinfo
        /*0018*/ 	.word	0x00000002
        /*0030*/ 	.string	""
        /*0030*/ 	.string	"ptxas"
        /*0030*/ 	.string	"Cuda compilation tools, release 13.0, V13.0.88"
        /*0030*/ 	.string	"Build cuda_13.0.r13.0/compiler.36424714_0"
        /*0030*/ 	.string	"-arch sm_100 -m 64 "



//--------------------- .note.nv.cuinfo           --------------------------
	.section	.note.nv.cuinfo,"",@"SHT_NOTE"
	.sectionflags	@"SHF_NOTE_NV_CUINFO"
        /*0018*/ 	.short	0x0002
        /*001a*/ 	.short	0x0064
        /*001c*/ 	.short	0x0082
	.zero		2


//--------------------- .nv.info                  --------------------------
	.section	.nv.info,"",@"SHT_CUDA_INFO"
	.align	4


	//----- nvinfo : EIATTR_REGCOUNT
	.align		4
        /*0000*/ 	.byte	0x04, 0x2f
        /*0002*/ 	.short	(.L_1 - .L_0)
	.align		4
.L_0:
        /*0004*/ 	.word	index@(default_function_kernel)
        /*0008*/ 	.word	0x00000010


	//----- nvinfo : EIATTR_FRAME_SIZE
	.align		4
.L_1:
        /*000c*/ 	.byte	0x04, 0x11
        /*000e*/ 	.short	(.L_3 - .L_2)
	.align		4
.L_2:
        /*0010*/ 	.word	index@(default_function_kernel)
        /*0014*/ 	.word	0x00000000


	//----- nvinfo : EIATTR_MIN_STACK_SIZE
	.align		4
.L_3:
        /*0018*/ 	.byte	0x04, 0x12
        /*001a*/ 	.short	(.L_5 - .L_4)
	.align		4
.L_4:
        /*001c*/ 	.word	index@(default_function_kernel)
        /*0020*/ 	.word	0x00000000
.L_5:


//--------------------- .nv.compat                --------------------------
	.section	.nv.compat,"",@"SHT_CUDA_COMPAT_INFO"
	.align	4
        /*0000*/ 	.byte	0x02, 0x09, 0x00, 0x00, 0x02, 0x02, 0x01, 0x00, 0x02, 0x05, 0x05, 0x00, 0x03, 0x07, 0x01, 0x01
        /*0010*/ 	.byte	0x02, 0x03, 0x00, 0x00, 0x02, 0x06, 0x01, 0x00, 0x04, 0x0b, 0x08, 0x00, 0x09, 0x00, 0x00, 0x00
        /*0020*/ 	.byte	0x00, 0x00, 0x00, 0x00


//--------------------- .nv.info.default_function_kernel --------------------------
	.section	.nv.info.default_function_kernel,"",@"SHT_CUDA_INFO"
	.sectionflags	@""
	.align	4


	//----- nvinfo : EIATTR_CUDA_API_VERSION
	.align		4
        /*0000*/ 	.byte	0x04, 0x37
        /*0002*/ 	.short	(.L_7 - .L_6)
.L_6:
        /*0004*/ 	.word	0x00000082


	//----- nvinfo : EIATTR_KPARAM_INFO
	.align		4
.L_7:
        /*0008*/ 	.byte	0x04, 0x17
        /*000a*/ 	.short	(.L_9 - .L_8)
.L_8:
        /*000c*/ 	.word	0x00000000
        /*0010*/ 	.short	0x0001
        /*0012*/ 	.short	0x0008
        /*0014*/ 	.byte	0x00, 0xf5, 0x21, 0x00


	//----- nvinfo : EIATTR_KPARAM_INFO
	.align		4
.L_9:
        /*0018*/ 	.byte	0x04, 0x17
        /*001a*/ 	.short	(.L_11 - .L_10)
.L_10:
        /*001c*/ 	.word	0x00000000
        /*0020*/ 	.short	0x0000
        /*0022*/ 	.short	0x0000
        /*0024*/ 	.byte	0x00, 0xf5, 0x21, 0x00


	//----- nvinfo : EIATTR_SPARSE_MMA_MASK
	.align		4
.L_11:
        /*0028*/ 	.byte	0x03, 0x50
        /*002a*/ 	.short	0x0000


	//----- nvinfo : EIATTR_MAXREG_COUNT
	.align		4
        /*002c*/ 	.byte	0x03, 0x1b
        /*002e*/ 	.short	0x00ff


	//----- nvinfo : EIATTR_MERCURY_ISA_VERSION
	.align		4
        /*0030*/ 	.byte	0x03, 0x5f
        /*0032*/ 	.short	0x0101


	//----- nvinfo : EIATTR_VRC_CTA_INIT_COUNT
	.align		4
        /*0034*/ 	.byte	0x02, 0x4a
	.zero		1
	.zero		1


	//----- nvinfo : EIATTR_EXIT_INSTR_OFFSETS
	.align		4
        /*0038*/ 	.byte	0x04, 0x1c
        /*003a*/ 	.short	(.L_13 - .L_12)


	//   ....[0]....
.L_12:
        /*003c*/ 	.word	0x00000070


	//   ....[1]....
        /*0040*/ 	.word	0x000004f0


	//----- nvinfo : EIATTR_MAX_THREADS
	.align		4
.L_13:
        /*0044*/ 	.byte	0x04, 0x05
        /*0046*/ 	.short	(.L_15 - .L_14)
.L_14:
        /*0048*/ 	.word	0x00000020
        /*004c*/ 	.word	0x00000001
        /*0050*/ 	.word	0x00000001


	//----- nvinfo : EIATTR_CBANK_PARAM_SIZE
	.align		4
.L_15:
        /*0054*/ 	.byte	0x03, 0x19
        /*0056*/ 	.short	0x0010


	//----- nvinfo : EIATTR_PARAM_CBANK
	.align		4
        /*0058*/ 	.byte	0x04, 0x0a
        /*005a*/ 	.short	(.L_17 - .L_16)
	.align		4
.L_16:
        /*005c*/ 	.word	index@(.nv.constant0.default_function_kernel)
        /*0060*/ 	.short	0x0380
        /*0062*/ 	.short	0x0010


	//----- nvinfo : EIATTR_SW_WAR
	.align		4
.L_17:
        /*0064*/ 	.byte	0x04, 0x36
        /*0066*/ 	.short	(.L_19 - .L_18)
.L_18:
        /*0068*/ 	.word	0x00000008
.L_19:


//--------------------- .nv.callgraph             --------------------------
	.section	.nv.callgraph,"",@"SHT_CUDA_CALLGRAPH"
	.align	4
	.sectionentsize	8
	.align		4
        /*0000*/ 	.word	0x00000000
	.align		4
        /*0004*/ 	.word	0xffffffff
	.align		4
        /*0008*/ 	.word	0x00000000
	.align		4
        /*000c*/ 	.word	0xfffffffe
	.align		4
        /*0010*/ 	.word	0x00000000
	.align		4
        /*0014*/ 	.word	0xfffffffd
	.align		4
        /*0018*/ 	.word	0x00000000
	.align		4
        /*001c*/ 	.word	0xfffffffc


//--------------------- .text.default_function_kernel --------------------------
	.section	.text.default_function_kernel,"ax",@progbits
	.align	128
        .global         default_function_kernel
        .type           default_function_kernel,@function
        .size           default_function_kernel,(.L_x_1 - default_function_kernel)
        .other          default_function_kernel,@"STO_CUDA_ENTRY STV_DEFAULT"
default_function_kernel:
.text.default_function_kernel:
[----:B------:R-:W-:Y:S01]  /*0000*/  LDC R1, c[0x0][0x37c] ;  /* 0x0000df00ff017b82 */ /* 0x000fe20000000800 */
[----:B------:R-:W0:Y:S01]  /*0010*/  S2R R0, SR_CTAID.X ;  /* 0x0000000000007919 */ /* 0x000e220000002500 */
[----:B------:R-:W1:Y:S01]  /*0020*/  S2R R7, SR_TID.X ;  /* 0x0000000000077919 */ /* 0x000e620000002100 */
[----:B0-----:R-:W-:Y:S01]  /*0030*/  IMAD.SHL.U32 R2, R0, 0x2, RZ ;  /* 0x0000000200027824 */ /* 0x001fe200078e00ff */
[----:B-1----:R-:W-:-:S04]  /*0040*/  SHF.R.U32.HI R3, RZ, 0x4, R7 ;  /* 0x00000004ff037819 */ /* 0x002fc80000011607 */
[----:B------:R-:W-:-:S04]  /*0050*/  LOP3.LUT R2, R2, R3, RZ, 0xfc, !PT ;  /* 0x0000000302027212 */ /* 0x000fc800078efcff */
[----:B------:R-:W-:-:S13]  /*0060*/  ISETP.GT.U32.AND P0, PT, R2, 0xe0, PT ;  /* 0x000000e00200780c */ /* 0x000fda0003f04070 */
[----:B------:R-:W-:Y:S05]  /*0070*/  @P0 EXIT ;  /* 0x000000000000094d */ /* 0x000fea0003800000 */
[----:B------:R-:W-:Y:S01]  /*0080*/  PRMT R5, R2, 0x9910, RZ ;  /* 0x0000991002057816 */ /* 0x000fe200000000ff */
[C---:B------:R-:W-:Y:S01]  /*0090*/  IMAD.SHL.U32 R3, R0.reuse, 0x8, RZ ;  /* 0x0000000800037824 */ /* 0x040fe200078e00ff */
[--C-:B------:R-:W-:Y:S01]  /*00a0*/  SHF.R.U32.HI R4, RZ, 0x2, R7.reuse ;  /* 0x00000002ff047819 */ /* 0x100fe20000011607 */
[----:B------:R-:W-:Y:S01]  /*00b0*/  IMAD R7, R0, 0xc, R7 ;  /* 0x0000000c00077824 */ /* 0x000fe200078e0207 */
[----:B------:R-:W-:Y:S01]  /*00c0*/  UMOV UR4, 0x3340 ;  /* 0x0000334000047882 */ /* 0x000fe20000000000 */
[----:B------:R-:W-:Y:S01]  /*00d0*/  IMAD R5, R5, 0x6d, RZ ;  /* 0x0000006d05057824 */ /* 0x000fe200078e02ff */
[----:B------:R-:W-:-:S04]  /*00e0*/  LOP3.LUT R3, R3, R4, RZ, 0xfc, !PT ;  /* 0x0000000403037212 */ /* 0x000fc800078efcff */
[----:B------:R-:W-:Y:S01]  /*00f0*/  LOP3.LUT R5, R5, 0xffff, RZ, 0xc0, !PT ;  /* 0x0000ffff05057812 */ /* 0x000fe200078ec0ff */
[----:B------:R-:W-:-:S03]  /*0100*/  IMAD.HI.U32 R4, R3, -0x77777777, RZ ;  /* 0x8888888903047827 */ /* 0x000fc600078e00ff */
[----:B------:R-:W-:Y:S02]  /*0110*/  SHF.R.U32.HI R5, RZ, 0x8, R5 ;  /* 0x00000008ff057819 */ /* 0x000fe40000011605 */
[----:B------:R-:W-:-:S03]  /*0120*/  SHF.R.U32.HI R4, RZ, 0x5, R4 ;  /* 0x00000005ff047819 */ /* 0x000fc60000011604 */
[----:B------:R-:W-:Y:S02]  /*0130*/  IMAD.MOV R6, RZ, RZ, -R5 ;  /* 0x000000ffff067224 */ /* 0x000fe400078e0a05 */
[----:B------:R-:W-:-:S03]  /*0140*/  IMAD R4, R4, -0x3c, R3 ;  /* 0xffffffc404047824 */ /* 0x000fc600078e0203 */
[----:B------:R-:W-:Y:S02]  /*0150*/  PRMT R3, R6, 0x7710, RZ ;  /* 0x0000771006037816 */ /* 0x000fe400000000ff */
[----:B------:R-:W-:-:S03]  /*0160*/  PRMT R9, R4, 0x9910, RZ ;  /* 0x0000991004097816 */ /* 0x000fc600000000ff */
[----:B------:R-:W-:Y:S02]  /*0170*/  IMAD.IADD R3, R2, 0x1, R3 ;  /* 0x0000000102037824 */ /* 0x000fe400078e0203 */
[----:B------:R-:W-:-:S03]  /*0180*/  IMAD R8, R9, 0x1a, RZ ;  /* 0x0000001a09087824 */ /* 0x000fc600078e02ff */
[----:B------:R-:W-:Y:S01]  /*0190*/  LOP3.LUT R6, R3, 0xfe, RZ, 0xc0, !PT ;  /* 0x000000fe03067812 */ /* 0x000fe200078ec0ff */
[----:B------:R-:W-:-:S03]  /*01a0*/  IMAD.HI.U32 R3, R7, -0x33333333, RZ ;  /* 0xcccccccd07037827 */ /* 0x000fc600078e00ff */
[----:B------:R-:W-:Y:S02]  /*01b0*/  LEA.HI R5, R6, R5, RZ, 0x1f ;  /* 0x0000000506057211 */ /* 0x000fe400078ff8ff */
[----:B------:R-:W-:Y:S02]  /*01c0*/  SHF.R.U32.HI R6, RZ, 0x4, R3 ;  /* 0x00000004ff067819 */ /* 0x000fe40000011603 */
[----:B------:R-:W-:Y:S02]  /*01d0*/  LOP3.LUT R5, R5, 0xe0, RZ, 0xc0, !PT ;  /* 0x000000e005057812 */ /* 0x000fe400078ec0ff */
[----:B------:R-:W-:Y:S02]  /*01e0*/  LOP3.LUT R3, R8, 0xffff, RZ, 0xc0, !PT ;  /* 0x0000ffff08037812 */ /* 0x000fe400078ec0ff */
[----:B------:R-:W-:Y:S01]  /*01f0*/  SHF.R.U32.HI R8, RZ, 0x5, R5 ;  /* 0x00000005ff087819 */ /* 0x000fe20000011605 */
[----:B------:R-:W-:Y:S01]  /*0200*/  IMAD R5, R6, -0x14, R7 ;  /* 0xffffffec06057824 */ /* 0x000fe200078e0207 */
[----:B------:R-:W-:-:S02]  /*0210*/  SHF.R.U32.HI R3, RZ, 0x8, R3 ;  /* 0x00000008ff037819 */ /* 0x000fc40000011603 */
[----:B------:R-:W-:Y:S02]  /*0220*/  PRMT R6, R8, 0x9910, RZ ;  /* 0x0000991008067816 */ /* 0x000fe400000000ff */
[----:B------:R-:W-:Y:S01]  /*0230*/  PRMT R10, R3, 0x9910, RZ ;  /* 0x00009910030a7816 */ /* 0x000fe200000000ff */
[----:B------:R-:W-:Y:S01]  /*0240*/  IMAD R3, R9, 0x34, RZ ;  /* 0x0000003409037824 */ /* 0x000fe200078e02ff */
[C---:B------:R-:W-:Y:S01]  /*0250*/  LOP3.LUT R11, R5.reuse, 0x1, RZ, 0xc0, !PT ;  /* 0x00000001050b7812 */ /* 0x040fe200078ec0ff */
[----:B------:R-:W-:Y:S01]  /*0260*/  IMAD R6, R6, 0x2d, RZ ;  /* 0x0000002d06067824 */ /* 0x000fe200078e02ff */
[----:B------:R-:W-:Y:S01]  /*0270*/  LEA.HI R5, R5, R4, RZ, 0x1f ;  /* 0x0000000405057211 */ /* 0x000fe200078ff8ff */
[----:B------:R-:W-:Y:S01]  /*0280*/  IMAD.MOV.U32 R9, RZ, RZ, R10 ;  /* 0x000000ffff097224 */ /* 0x000fe200078e000a */
[----:B------:R-:W-:Y:S01]  /*0290*/  ISETP.NE.U32.AND P0, PT, R11, 0x1, PT ;  /* 0x000000010b00780c */ /* 0x000fe20003f05070 */
[----:B------:R-:W-:Y:S01]  /*02a0*/  IMAD.MOV R6, RZ, RZ, -R6 ;  /* 0x000000ffff067224 */ /* 0x000fe200078e0a06 */
[----:B------:R-:W-:Y:S01]  /*02b0*/  LOP3.LUT R3, R3, 0xffff, RZ, 0xc0, !PT ;  /* 0x0000ffff03037812 */ /* 0x000fe200078ec0ff */
[----:B------:R-:W-:-:S02]  /*02c0*/  IMAD R9, R9, 0xa, RZ ;  /* 0x0000000a09097824 */ /* 0x000fc400078e02ff */
[----:B------:R-:W-:Y:S01]  /*02d0*/  VIADD R13, R5, 0xb4 ;  /* 0x000000b4050d7836 */ /* 0x000fe20000000000 */
[----:B------:R-:W-:Y:S01]  /*02e0*/  SHF.R.U32.HI R3, RZ, 0x8, R3 ;  /* 0x00000008ff037819 */ /* 0x000fe20000011603 */
[----:B------:R-:W-:Y:S01]  /*02f0*/  IMAD.MOV R11, RZ, RZ, -R9 ;  /* 0x000000ffff0b7224 */ /* 0x000fe200078e0a09 */
[----:B------:R-:W-:Y:S02]  /*0300*/  PRMT R9, R6, 0x7710, RZ ;  /* 0x0000771006097816 */ /* 0x000fe400000000ff */
[----:B------:R-:W-:Y:S02]  /*0310*/  LOP3.LUT R3, R3, 0x1, RZ, 0xc0, !PT ;  /* 0x0000000103037812 */ /* 0x000fe400078ec0ff */
[----:B------:R-:W-:Y:S01]  /*0320*/  PRMT R11, R11, 0x7710, RZ ;  /* 0x000077100b0b7816 */ /* 0x000fe200000000ff */
[----:B------:R-:W-:Y:S02]  /*0330*/  IMAD.IADD R2, R2, 0x1, R9 ;  /* 0x0000000102027824 */ /* 0x000fe400078e0209 */
[----:B------:R-:W-:Y:S01]  /*0340*/  @P0 IMAD.MOV R13, RZ, RZ, R5 ;  /* 0x000000ffff0d0224 */ /* 0x000fe200078e0205 */
[----:B------:R-:W-:Y:S01]  /*0350*/  ISETP.NE.U32.AND P0, PT, R3, 0x1, PT ;  /* 0x000000010300780c */ /* 0x000fe20003f05070 */
[----:B------:R-:W-:Y:S01]  /*0360*/  IMAD.IADD R5, R4, 0x1, R11 ;  /* 0x0000000104057824 */ /* 0x000fe200078e020b */
[----:B------:R-:W-:Y:S01]  /*0370*/  LOP3.LUT R4, R2, 0xff, RZ, 0xc0, !PT ;  /* 0x000000ff02047812 */ /* 0x000fe200078ec0ff */
[----:B------:R-:W-:Y:S01]  /*0380*/  IMAD.MOV.U32 R9, RZ, RZ, 0x348 ;  /* 0x00000348ff097424 */ /* 0x000fe200078e00ff */
[----:B------:R-:W0:Y:S01]  /*0390*/  LDC.64 R2, c[0x0][0x380] ;  /* 0x0000e000ff027b82 */ /* 0x000e220000000a00 */
[----:B------:R-:W-:Y:S01]  /*03a0*/  IMAD.U32 R11, RZ, RZ, UR4 ;  /* 0x00000004ff0b7e24 */ /* 0x000fe2000f8e00ff */
[----:B------:R-:W-:Y:S01]  /*03b0*/  LOP3.LUT R6, R5, 0xff, RZ, 0xc0, !PT ;  /* 0x000000ff05067812 */ /* 0x000fe200078ec0ff */
[----:B------:R-:W-:Y:S01]  /*03c0*/  IMAD R4, R4, 0x45, RZ ;  /* 0x0000004504047824 */ /* 0x000fe200078e02ff */
[----:B------:R-:W-:Y:S01]  /*03d0*/  PRMT R5, R0, 0x3340, R0 ;  /* 0x0000334000057816 */ /* 0x000fe20000000000 */
[----:B------:R-:W1:Y:S01]  /*03e0*/  LDCU.64 UR4, c[0x0][0x358] ;  /* 0x00006b00ff0477ac */ /* 0x000e620008000a00 */
[----:B------:R-:W-:Y:S01]  /*03f0*/  PRMT R8, R8, R11, 0x3c ;  /* 0x0000003c08087416 */ /* 0x000fe2000000000b */
[----:B------:R-:W-:Y:S01]  /*0400*/  IMAD.IADD R6, R13, 0x1, -R6 ;  /* 0x000000010d067824 */ /* 0x000fe200078e0a06 */
[----:B------:R-:W-:-:S02]  /*0410*/  PRMT R9, R9, 0x5410, R9 ;  /* 0x0000541009097816 */ /* 0x000fc40000000009 */
[----:B------:R-:W-:Y:S01]  /*0420*/  SHF.R.U32.HI R4, RZ, 0xa, R4 ;  /* 0x0000000aff047819 */ /* 0x000fe20000011604 */
[----:B------:R-:W-:Y:S01]  /*0430*/  VIADD R11, R6, 0x168 ;  /* 0x00000168060b7836 */ /* 0x000fe20000000000 */
[----:B------:R-:W-:Y:S01]  /*0440*/  PRMT R5, R8, 0x5410, R5 ;  /* 0x0000541008057816 */ /* 0x000fe20000000005 */
[----:B------:R-:W-:Y:S01]  /*0450*/  @P0 IMAD.MOV R11, RZ, RZ, R6 ;  /* 0x000000ffff0b0224 */ /* 0x000fe200078e0206 */
[----:B------:R-:W-:-:S05]  /*0460*/  PRMT R4, R9, 0x5432, R4 ;  /* 0x0000543209047816 */ /* 0x000fca0000000004 */
[----:B------:R-:W-:-:S04]  /*0470*/  IDP.2A.LO.U16.U8 R4, R4, R5, RZ ;  /* 0x0000000504047226 */ /* 0x000fc800000010ff */
[----:B------:R-:W-:-:S04]  /*0480*/  IMAD.IADD R5, R4, 0x1, R11 ;  /* 0x0000000104057824 */ /* 0x000fc800078e020b */
[----:B0-----:R-:W-:Y:S02]  /*0490*/  IMAD.WIDE.U32 R2, R5, 0x4, R2 ;  /* 0x0000000405027825 */ /* 0x001fe400078e0002 */
[----:B------:R-:W0:Y:S04]  /*04a0*/  LDC.64 R4, c[0x0][0x388] ;  /* 0x0000e200ff047b82 */ /* 0x000e280000000a00 */
[----:B-1----:R-:W2:Y:S01]  /*04b0*/  LDG.E.CONSTANT R3, desc[UR4][R2.64] ;  /* 0x0000000402037981 */ /* 0x002ea2000c1e9900 */
[----:B------:R-:W-:-:S04]  /*04c0*/  IMAD R7, R0, 0x14, R7 ;  /* 0x0000001400077824 */ /* 0x000fc800078e0207 */
[----:B0-----:R-:W-:-:S05]  /*04d0*/  IMAD.WIDE.U32 R4, R7, 0x4, R4 ;  /* 0x0000000407047825 */ /* 0x001fca00078e0004 */
[----:B--2---:R-:W-:Y:S01]  /*04e0*/  STG.E desc[UR4][R4.64], R3 ;  /* 0x0000000304007986 */ /* 0x004fe2000c101904 */
[----:B------:R-:W-:Y:S05]  /*04f0*/  EXIT ;  /* 0x000000000000794d */ /* 0x000fea0003800000 */
.L_x_0:
[----:B------:R-:W-:-:S00]  /*0500*/  BRA `(.L_x_0) ;  /* 0xfffffffc00fc7947 */ /* 0x000fc0000383ffff */
[----:B------:R-:W-:-:S00]  /*0510*/  NOP ;  /* 0x0000000000007918 */ /* 0x000fc00000000000 */
        /* <DEDUP_REMOVED lines=14> */
.L_x_1:


//--------------------- .nv.shared.reserved.0     --------------------------
	.section	.nv.shared.reserved.0,"aw",@nobits
	.weak		__nv_reservedSMEM_offset_0_alias
	.size		__nv_reservedSMEM_offset_0_alias, 0, 64
	.other		__nv_reservedSMEM_offset_0_alias,@"STO_CUDA_RESERVED_SHARED STV_DEFAULT"
__nv_reservedSMEM_offset_0_alias:
	.zero		0
	.zero		64


//--------------------- .nv.constant0.default_function_kernel --------------------------
	.section	.nv.constant0.default_function_kernel,"a",@progbits
	.sectionflags	@""
	.align	4
.nv.constant0.default_function_kernel:
	.zero		912


//--------------------- SYMBOLS --------------------------

	.type		.nv.reservedSmem.offset0,@object
	.size		.nv.reservedSmem.offset0,0x4
